//
// Generated by NVIDIA NVVM Compiler
//
// Compiler Build ID: CL-36424714
// Cuda compilation tools, release 13.0, V13.0.88
// Based on NVVM 20.0.0
//

.version 9.0
.target sm_100
.address_size 64

	// .globl	_Z8oddPhasePii

.visible .entry _Z8oddPhasePii(
	.param .u64 .ptr .align 1 _Z8oddPhasePii_param_0,
	.param .u32 _Z8oddPhasePii_param_1
)
{
	.reg .pred 	%p<5>;
	.reg .b32 	%r<12>;
	.reg .b64 	%rd<5>;

	ld.param.u64 	%rd2, [_Z8oddPhasePii_param_0];
	ld.param.u32 	%r4, [_Z8oddPhasePii_param_1];
	mov.u32 	%r6, %ctaid.x;
	mov.u32 	%r7, %ntid.x;
	mov.u32 	%r8, %tid.x;
	mad.lo.s32 	%r9, %r6, %r7, %r8;
	and.b32  	%r10, %r9, -2147483647;
	setp.ne.s32 	%p1, %r10, 1;
	add.s32 	%r11, %r4, -1;
	setp.ge.s32 	%p2, %r9, %r11;
	or.pred  	%p3, %p1, %p2;
	@%p3 bra 	$L__BB0_3;
	cvta.to.global.u64 	%rd3, %rd2;
	mul.wide.u32 	%rd4, %r9, 4;
	add.s64 	%rd1, %rd3, %rd4;
	ld.global.u32 	%r2, [%rd1];
	ld.global.u32 	%r3, [%rd1+4];
	setp.le.s32 	%p4, %r2, %r3;
	@%p4 bra 	$L__BB0_3;
	st.global.u32 	[%rd1], %r3;
	st.global.u32 	[%rd1+4], %r2;
$L__BB0_3:
	ret;

}
	// .globl	_Z9evenPhasePii
.visible .entry _Z9evenPhasePii(
	.param .u64 .ptr .align 1 _Z9evenPhasePii_param_0,
	.param .u32 _Z9evenPhasePii_param_1
)
{
	.reg .pred 	%p<5>;
	.reg .b32 	%r<12>;
	.reg .b64 	%rd<5>;

	ld.param.u64 	%rd2, [_Z9evenPhasePii_param_0];
	ld.param.u32 	%r4, [_Z9evenPhasePii_param_1];
	mov.u32 	%r6, %ctaid.x;
	mov.u32 	%r7, %ntid.x;
	mov.u32 	%r8, %tid.x;
	mad.lo.s32 	%r9, %r6, %r7, %r8;
	and.b32  	%r10, %r9, 1;
	setp.eq.b32 	%p1, %r10, 1;
	add.s32 	%r11, %r4, -1;
	setp.ge.s32 	%p2, %r9, %r11;
	or.pred  	%p3, %p1, %p2;
	@%p3 bra 	$L__BB1_3;
	cvta.to.global.u64 	%rd3, %rd2;
	mul.wide.s32 	%rd4, %r9, 4;
	add.s64 	%rd1, %rd3, %rd4;
	ld.global.u32 	%r2, [%rd1];
	ld.global.u32 	%r3, [%rd1+4];
	setp.le.s32 	%p4, %r2, %r3;
	@%p4 bra 	$L__BB1_3;
	st.global.u32 	[%rd1], %r3;
	st.global.u32 	[%rd1+4], %r2;
$L__BB1_3:
	ret;

}


// ===== COMPILED SASS (sm_100) =====

	.target	sm_100

	.elftype	@"ET_EXEC"


//--------------------- .note.nv.tkinfo           --------------------------
	.section	.note.nv.tkinfo,"",@"SHT_NOTE"
	.sectionflags	@"SHF_NOTE_NV_TKINFO"
	.tkinfo
        /*0018*/ 	.word	0x00000002
        /*0030*/ 	.string	""
        /*0030*/ 	.string	"ptxas"
        /*0030*/ 	.string	"Cuda compilation tools, release 13.0, V13.0.88"
        /*0030*/ 	.string	"Build cuda_13.0.r13.0/compiler.36424714_0"
        /*0030*/ 	.string	"-arch sm_100 -m 64 "



//--------------------- .note.nv.cuinfo           --------------------------
	.section	.note.nv.cuinfo,"",@"SHT_NOTE"
	.sectionflags	@"SHF_NOTE_NV_CUINFO"
        /*0018*/ 	.short	0x0002
        /*001a*/ 	.short	0x0064
        /*001c*/ 	.short	0x0082
	.zero		2


//--------------------- .nv.info                  --------------------------
	.section	.nv.info,"",@"SHT_CUDA_INFO"
	.align	4


	//----- nvinfo : EIATTR_REGCOUNT
	.align		4
        /*0000*/ 	.byte	0x04, 0x2f
        /*0002*/ 	.short	(.L_1 - .L_0)
	.align		4
.L_0:
        /*0004*/ 	.word	index@(_Z8oddPhasePii)
        /*0008*/ 	.word	0x00000008


	//----- nvinfo : EIATTR_FRAME_SIZE
	.align		4
.L_1:
        /*000c*/ 	.byte	0x04, 0x11
        /*000e*/ 	.short	(.L_3 - .L_2)
	.align		4
.L_2:
        /*0010*/ 	.word	index@(_Z8oddPhasePii)
        /*0014*/ 	.word	0x00000000


	//----- nvinfo : EIATTR_REGCOUNT
	.align		4
.L_3:
        /*0018*/ 	.byte	0x04, 0x2f
        /*001a*/ 	.short	(.L_5 - .L_4)
	.align		4
.L_4:
        /*001c*/ 	.word	index@(_Z9evenPhasePii)
        /*0020*/ 	.word	0x00000008


	//----- nvinfo : EIATTR_FRAME_SIZE
	.align		4
.L_5:
        /*0024*/ 	.byte	0x04, 0x11
        /*0026*/ 	.short	(.L_7 - .L_6)
	.align		4
.L_6:
        /*0028*/ 	.word	index@(_Z9evenPhasePii)
        /*002c*/ 	.word	0x00000000


	//----- nvinfo : EIATTR_MIN_STACK_SIZE
	.align		4
.L_7:
        /*0030*/ 	.byte	0x04, 0x12
        /*0032*/ 	.short	(.L_9 - .L_8)
	.align		4
.L_8:
        /*0034*/ 	.word	index@(_Z9evenPhasePii)
        /*0038*/ 	.word	0x00000000


	//----- nvinfo : EIATTR_MIN_STACK_SIZE
	.align		4
.L_9:
        /*003c*/ 	.byte	0x04, 0x12
        /*003e*/ 	.short	(.L_11 - .L_10)
	.align		4
.L_10:
        /*0040*/ 	.word	index@(_Z8oddPhasePii)
        /*0044*/ 	.word	0x00000000
.L_11:


//--------------------- .nv.compat                --------------------------
	.section	.nv.compat,"",@"SHT_CUDA_COMPAT_INFO"
	.align	4
        /*0000*/ 	.byte	0x02, 0x09, 0x00, 0x00, 0x02, 0x02, 0x01, 0x00, 0x02, 0x05, 0x05, 0x00, 0x03, 0x07, 0x01, 0x01
        /*0010*/ 	.byte	0x02, 0x03, 0x00, 0x00, 0x02, 0x06, 0x01, 0x00, 0x04, 0x0b, 0x08, 0x00, 0x09, 0x00, 0x00, 0x00
        /*0020*/ 	.byte	0x00, 0x00, 0x00, 0x00


//--------------------- .nv.info._Z9evenPhasePii  --------------------------
	.section	.nv.info._Z9evenPhasePii,"",@"SHT_CUDA_INFO"
	.sectionflags	@""
	.align	4


	//----- nvinfo : EIATTR_CUDA_API_VERSION
	.align		4
        /*0000*/ 	.byte	0x04, 0x37
        /*0002*/ 	.short	(.L_13 - .L_12)
.L_12:
        /*0004*/ 	.word	0x00000082


	//----- nvinfo : EIATTR_KPARAM_INFO
	.align		4
.L_13:
        /*0008*/ 	.byte	0x04, 0x17
        /*000a*/ 	.short	(.L_15 - .L_14)
.L_14:
        /*000c*/ 	.word	0x00000000
        /*0010*/ 	.short	0x0001
        /*0012*/ 	.short	0x0008
        /*0014*/ 	.byte	0x00, 0xf0, 0x11, 0x00


	//----- nvinfo : EIATTR_KPARAM_INFO
	.align		4
.L_15:
        /*0018*/ 	.byte	0x04, 0x17
        /*001a*/ 	.short	(.L_17 - .L_16)
.L_16:
        /*001c*/ 	.word	0x00000000
        /*0020*/ 	.short	0x0000
        /*0022*/ 	.short	0x0000
        /*0024*/ 	.byte	0x00, 0xf5, 0x21, 0x00


	//----- nvinfo : EIATTR_SPARSE_MMA_MASK
	.align		4
.L_17:
        /*0028*/ 	.byte	0x03, 0x50
        /*002a*/ 	.short	0x0000


	//----- nvinfo : EIATTR_MAXREG_COUNT
	.align		4
        /*002c*/ 	.byte	0x03, 0x1b
        /*002e*/ 	.short	0x00ff


	//----- nvinfo : EIATTR_MERCURY_ISA_VERSION
	.align		4
        /*0030*/ 	.byte	0x03, 0x5f
        /*0032*/ 	.short	0x0101


	//----- nvinfo : EIATTR_VRC_CTA_INIT_COUNT
	.align		4
        /*0034*/ 	.byte	0x02, 0x4a
	.zero		1
	.zero		1


	//----- nvinfo : EIATTR_EXIT_INSTR_OFFSETS
	.align		4
        /*0038*/ 	.byte	0x04, 0x1c
        /*003a*/ 	.short	(.L_19 - .L_18)


	//   ....[0]....
.L_18:
        /*003c*/ 	.word	0x000000a0


	//   ....[1]....
        /*0040*/ 	.word	0x00000110


	//   ....[2]....
        /*0044*/ 	.word	0x00000140


	//----- nvinfo : EIATTR_CBANK_PARAM_SIZE
	.align		4
.L_19:
        /*0048*/ 	.byte	0x03, 0x19
        /*004a*/ 	.short	0x000c


	//----- nvinfo : EIATTR_PARAM_CBANK
	.align		4
        /*004c*/ 	.byte	0x04, 0x0a
        /*004e*/ 	.short	(.L_21 - .L_20)
	.align		4
.L_20:
        /*0050*/ 	.word	index@(.nv.constant0._Z9evenPhasePii)
        /*0054*/ 	.short	0x0380
        /*0056*/ 	.short	0x000c


	//----- nvinfo : EIATTR_SW_WAR
	.align		4
.L_21:
        /*0058*/ 	.byte	0x04, 0x36
        /*005a*/ 	.short	(.L_23 - .L_22)
.L_22:
        /*005c*/ 	.word	0x00000008
.L_23:


//--------------------- .nv.info._Z8oddPhasePii   --------------------------
	.section	.nv.info._Z8oddPhasePii,"",@"SHT_CUDA_INFO"
	.sectionflags	@""
	.align	4


	//----- nvinfo : EIATTR_CUDA_API_VERSION
	.align		4
        /*0000*/ 	.byte	0x04, 0x37
        /*0002*/ 	.short	(.L_25 - .L_24)
.L_24:
        /*0004*/ 	.word	0x00000082


	//----- nvinfo : EIATTR_KPARAM_INFO
	.align		4
.L_25:
        /*0008*/ 	.byte	0x04, 0x17
        /*000a*/ 	.short	(.L_27 - .L_26)
.L_26:
        /*000c*/ 	.word	0x00000000
        /*0010*/ 	.short	0x0001
        /*0012*/ 	.short	0x0008
        /*0014*/ 	.byte	0x00, 0xf0, 0x11, 0x00


	//----- nvinfo : EIATTR_KPARAM_INFO
	.align		4
.L_27:
        /*0018*/ 	.byte	0x04, 0x17
        /*001a*/ 	.short	(.L_29 - .L_28)
.L_28:
        /*001c*/ 	.word	0x00000000
        /*0020*/ 	.short	0x0000
        /*0022*/ 	.short	0x0000
        /*0024*/ 	.byte	0x00, 0xf5, 0x21, 0x00


	//----- nvinfo : EIATTR_SPARSE_MMA_MASK
	.align		4
.L_29:
        /*0028*/ 	.byte	0x03, 0x50
        /*002a*/ 	.short	0x0000


	//----- nvinfo : EIATTR_MAXREG_COUNT
	.align		4
        /*002c*/ 	.byte	0x03, 0x1b
        /*002e*/ 	.short	0x00ff


	//----- nvinfo : EIATTR_MERCURY_ISA_VERSION
	.align		4
        /*0030*/ 	.byte	0x03, 0x5f
        /*0032*/ 	.short	0x0101


	//----- nvinfo : EIATTR_VRC_CTA_INIT_COUNT
	.align		4
        /*0034*/ 	.byte	0x02, 0x4a
	.zero		1
	.zero		1


	//----- nvinfo : EIATTR_EXIT_INSTR_OFFSETS
	.align		4
        /*0038*/ 	.byte	0x04, 0x1c
        /*003a*/ 	.short	(.L_31 - .L_30)


	//   ....[0]....
.L_30:
        /*003c*/ 	.word	0x000000a0


	//   ....[1]....
        /*0040*/ 	.word	0x00000110


	//   ....[2]....
        /*0044*/ 	.word	0x00000140


	//----- nvinfo : EIATTR_CBANK_PARAM_SIZE
	.align		4
.L_31:
        /*0048*/ 	.byte	0x03, 0x19
        /*004a*/ 	.short	0x000c


	//----- nvinfo : EIATTR_PARAM_CBANK
	.align		4
        /*004c*/ 	.byte	0x04, 0x0a
        /*004e*/ 	.short	(.L_33 - .L_32)
	.align		4
.L_32:
        /*0050*/ 	.word	index@(.nv.constant0._Z8oddPhasePii)
        /*0054*/ 	.short	0x0380
        /*0056*/ 	.short	0x000c


	//----- nvinfo : EIATTR_SW_WAR
	.align		4
.L_33:
        /*0058*/ 	.byte	0x04, 0x36
        /*005a*/ 	.short	(.L_35 - .L_34)
.L_34:
        /*005c*/ 	.word	0x00000008
.L_35:


//--------------------- .nv.callgraph             --------------------------
	.section	.nv.callgraph,"",@"SHT_CUDA_CALLGRAPH"
	.align	4
	.sectionentsize	8
	.align		4
        /*0000*/ 	.word	0x00000000
	.align		4
        /*0004*/ 	.word	0xffffffff
	.align		4
        /*0008*/ 	.word	0x00000000
	.align		4
        /*000c*/ 	.word	0xfffffffe
	.align		4
        /*0010*/ 	.word	0x00000000
	.align		4
        /*0014*/ 	.word	0xfffffffd
	.align		4
        /*0018*/ 	.word	0x00000000
	.align		4
        /*001c*/ 	.word	0xfffffffc


//--------------------- .text._Z9evenPhasePii     --------------------------
	.section	.text._Z9evenPhasePii,"ax",@progbits
	.align	128
        .global         _Z9evenPhasePii
        .type           _Z9evenPhasePii,@function
        .size           _Z9evenPhasePii,(.L_x_2 - _Z9evenPhasePii)
        .other          _Z9evenPhasePii,@"STO_CUDA_ENTRY STV_DEFAULT"
_Z9evenPhasePii:
.text._Z9evenPhasePii:
[----:B------:R-:W-:Y:S01]  /*0000*/  LDC R1, c[0x0][0x37c] ;  /* 0x0000df00ff017b82 */ /* 0x000fe20000000800 */
[----:B------:R-:W0:Y:S07]  /*0010*/  S2R R0, SR_TID.X ;  /* 0x0000000000007919 */ /* 0x000e2e0000002100 */
[----:B------:R-:W0:Y:S01]  /*0020*/  S2UR UR5, SR_CTAID.X ;  /* 0x00000000000579c3 */ /* 0x000e220000002500 */
[----:B------:R-:W1:Y:S07]  /*0030*/  LDCU UR4, c[0x0][0x388] ;  /* 0x00007100ff0477ac */ /* 0x000e6e0008000800 */
[----:B------:R-:W0:Y:S01]  /*0040*/  LDC R5, c[0x0][0x360] ;  /* 0x0000d800ff057b82 */ /* 0x000e220000000800 */
[----:B-1----:R-:W-:Y:S01]  /*0050*/  UIADD3 UR4, UPT, UPT, UR4, -0x1, URZ ;  /* 0xffffffff04047890 */ /* 0x002fe2000fffe0ff */
[----:B0-----:R-:W-:-:S05]  /*0060*/  IMAD R5, R5, UR5, R0 ;  /* 0x0000000505057c24 */ /* 0x001fca000f8e0200 */
[C---:B------:R-:W-:Y:S02]  /*0070*/  ISETP.GE.AND P0, PT, R5.reuse, UR4, PT ;  /* 0x0000000405007c0c */ /* 0x040fe4000bf06270 */
[----:B------:R-:W-:-:S04]  /*0080*/  LOP3.LUT R0, R5, 0x1, RZ, 0xc0, !PT ;  /* 0x0000000105007812 */ /* 0x000fc800078ec0ff */
[----:B------:R-:W-:-:S13]  /*0090*/  ISETP.EQ.U32.OR P0, PT, R0, 0x1, P0 ;  /* 0x000000010000780c */ /* 0x000fda0000702470 */
[----:B------:R-:W-:Y:S05]  /*00a0*/  @P0 EXIT ;  /* 0x000000000000094d */ /* 0x000fea0003800000 */
[----:B------:R-:W0:Y:S01]  /*00b0*/  LDC.64 R2, c[0x0][0x380] ;  /* 0x0000e000ff027b82 */ /* 0x000e220000000a00 */
[----:B------:R-:W1:Y:S01]  /*00c0*/  LDCU.64 UR4, c[0x0][0x358] ;  /* 0x00006b00ff0477ac */ /* 0x000e620008000a00 */
[----:B0-----:R-:W-:-:S05]  /*00d0*/  IMAD.WIDE R2, R5, 0x4, R2 ;  /* 0x0000000405027825 */ /* 0x001fca00078e0202 */
[----:B-1----:R-:W2:Y:S04]  /*00e0*/  LDG.E R5, desc[UR4][R2.64] ;  /* 0x0000000402057981 */ /* 0x002ea8000c1e1900 */
[----:B------:R-:W2:Y:S02]  /*00f0*/  LDG.E R0, desc[UR4][R2.64+0x4] ;  /* 0x0000040402007981 */ /* 0x000ea4000c1e1900 */
[----:B--2---:R-:W-:-:S13]  /*0100*/  ISETP.GT.AND P0, PT, R5, R0, PT ;  /* 0x000000000500720c */ /* 0x004fda0003f04270 */
[----:B------:R-:W-:Y:S05]  /*0110*/  @!P0 EXIT ;  /* 0x000000000000894d */ /* 0x000fea0003800000 */
[----:B------:R-:W-:Y:S04]  /*0120*/  STG.E desc[UR4][R2.64], R0 ;  /* 0x0000000002007986 */ /* 0x000fe8000c101904 */
[----:B------:R-:W-:Y:S01]  /*0130*/  STG.E desc[UR4][R2.64+0x4], R5 ;  /* 0x0000040502007986 */ /* 0x000fe2000c101904 */
[----:B------:R-:W-:Y:S05]  /*0140*/  EXIT ;  /* 0x000000000000794d */ /* 0x000fea0003800000 */
.L_x_0:
[----:B------:R-:W-:-:S00]  /*0150*/  BRA `(.L_x_0) ;  /* 0xfffffffc00fc7947 */ /* 0x000fc0000383ffff */
[----:B------:R-:W-:-:S00]  /*0160*/  NOP ;  /* 0x0000000000007918 */ /* 0x000fc00000000000 */
        /* <DEDUP_REMOVED lines=9> */
.L_x_2:


//--------------------- .text._Z8oddPhasePii      --------------------------
	.section	.text._Z8oddPhasePii,"ax",@progbits
	.align	128
        .global         _Z8oddPhasePii
        .type           _Z8oddPhasePii,@function
        .size           _Z8oddPhasePii,(.L_x_3 - _Z8oddPhasePii)
        .other          _Z8oddPhasePii,@"STO_CUDA_ENTRY STV_DEFAULT"
_Z8oddPhasePii:
.text._Z8oddPhasePii:
        /* <DEDUP_REMOVED lines=9> */
[----:B------:R-:W-:-:S13]  /*0090*/  ISETP.NE.OR P0, PT, R0, 0x1, P0 ;  /* 0x000000010000780c */ /* 0x000fda0000705670 */
[----:B------:R-:W-:Y:S05]  /*00a0*/  @P0 EXIT ;  /* 0x000000000000094d */ /* 0x000fea0003800000 */
[----:B------:R-:W0:Y:S01]  /*00b0*/  LDC.64 R2, c[0x0][0x380] ;  /* 0x0000e000ff027b82 */ /* 0x000e220000000a00 */
[----:B------:R-:W1:Y:S01]  /*00c0*/  LDCU.64 UR4, c[0x0][0x358] ;  /* 0x00006b00ff0477ac */ /* 0x000e620008000a00 */
[----:B0-----:R-:W-:-:S05]  /*00d0*/  IMAD.WIDE.U32 R2, R5, 0x4, R2 ;  /* 0x0000000405027825 */ /* 0x001fca00078e0002 */
[----:B-1----:R-:W2:Y:S04]  /*00e0*/  LDG.E R5, desc[UR4][R2.64] ;  /* 0x0000000402057981 */ /* 0x002ea8000c1e1900 */
[----:B------:R-:W2:Y:S02]  /*00f0*/  LDG.E R0, desc[UR4][R2.64+0x4] ;  /* 0x0000040402007981 */ /* 0x000ea4000c1e1900 */
[----:B--2---:R-:W-:-:S13]  /*0100*/  ISETP.GT.AND P0, PT, R5, R0, PT ;  /* 0x000000000500720c */ /* 0x004fda0003f04270 */
[----:B------:R-:W-:Y:S05]  /*0110*/  @!P0 EXIT ;  /* 0x000000000000894d */ /* 0x000fea0003800000 */
[----:B------:R-:W-:Y:S04]  /*0120*/  STG.E desc[UR4][R2.64], R0 ;  /* 0x0000000002007986 */ /* 0x000fe8000c101904 */
[----:B------:R-:W-:Y:S01]  /*0130*/  STG.E desc[UR4][R2.64+0x4], R5 ;  /* 0x0000040502007986 */ /* 0x000fe2000c101904 */
[----:B------:R-:W-:Y:S05]  /*0140*/  EXIT ;  /* 0x000000000000794d */ /* 0x000fea0003800000 */
.L_x_1:
        /* <DEDUP_REMOVED lines=11> */
.L_x_3:


//--------------------- .nv.shared.reserved.0     --------------------------
	.section	.nv.shared.reserved.0,"aw",@nobits
	.weak		__nv_reservedSMEM_offset_0_alias
	.size		__nv_reservedSMEM_offset_0_alias, 0, 64
	.other		__nv_reservedSMEM_offset_0_alias,@"STO_CUDA_RESERVED_SHARED STV_DEFAULT"
__nv_reservedSMEM_offset_0_alias:
	.zero		0
	.zero		64


//--------------------- .nv.constant0._Z9evenPhasePii --------------------------
	.section	.nv.constant0._Z9evenPhasePii,"a",@progbits
	.sectionflags	@""
	.align	4
.nv.constant0._Z9evenPhasePii:
	.zero		908


//--------------------- .nv.constant0._Z8oddPhasePii --------------------------
	.section	.nv.constant0._Z8oddPhasePii,"a",@progbits
	.sectionflags	@""
	.align	4
.nv.constant0._Z8oddPhasePii:
	.zero		908


//--------------------- SYMBOLS --------------------------

	.type		.nv.reservedSmem.offset0,@object
	.size		.nv.reservedSmem.offset0,0x4
